//
// Generated by NVIDIA NVVM Compiler
//
// Compiler Build ID: CL-36424714
// Cuda compilation tools, release 13.0, V13.0.88
// Based on NVVM 20.0.0
//

.version 9.0
.target sm_100
.address_size 64

	// .globl	_Z6gpuSumPiS_S_i

.visible .entry _Z6gpuSumPiS_S_i(
	.param .u64 .ptr .align 1 _Z6gpuSumPiS_S_i_param_0,
	.param .u64 .ptr .align 1 _Z6gpuSumPiS_S_i_param_1,
	.param .u64 .ptr .align 1 _Z6gpuSumPiS_S_i_param_2,
	.param .u32 _Z6gpuSumPiS_S_i_param_3
)
{
	.reg .pred 	%p<3>;
	.reg .b32 	%r<14>;
	.reg .b64 	%rd<11>;

	ld.param.u64 	%rd4, [_Z6gpuSumPiS_S_i_param_0];
	ld.param.u64 	%rd5, [_Z6gpuSumPiS_S_i_param_1];
	ld.param.u64 	%rd6, [_Z6gpuSumPiS_S_i_param_2];
	ld.param.u32 	%r6, [_Z6gpuSumPiS_S_i_param_3];
	mov.u32 	%r7, %tid.x;
	mov.u32 	%r8, %ctaid.x;
	mov.u32 	%r1, %ntid.x;
	mad.lo.s32 	%r13, %r8, %r1, %r7;
	setp.ge.s32 	%p1, %r13, %r6;
	@%p1 bra 	$L__BB0_3;
	mov.u32 	%r9, %nctaid.x;
	mul.lo.s32 	%r3, %r1, %r9;
	cvta.to.global.u64 	%rd1, %rd4;
	cvta.to.global.u64 	%rd2, %rd5;
	cvta.to.global.u64 	%rd3, %rd6;
$L__BB0_2:
	mul.wide.s32 	%rd7, %r13, 4;
	add.s64 	%rd8, %rd1, %rd7;
	ld.global.u32 	%r10, [%rd8];
	add.s64 	%rd9, %rd2, %rd7;
	ld.global.u32 	%r11, [%rd9];
	add.s32 	%r12, %r11, %r10;
	add.s64 	%rd10, %rd3, %rd7;
	st.global.u32 	[%rd10], %r12;
	add.s32 	%r13, %r13, %r3;
	setp.lt.s32 	%p2, %r13, %r6;
	@%p2 bra 	$L__BB0_2;
$L__BB0_3:
	ret;

}


// ===== COMPILED SASS (sm_100) =====

	.target	sm_100

	.elftype	@"ET_EXEC"


//--------------------- .note.nv.tkinfo           --------------------------
	.section	.note.nv.tkinfo,"",@"SHT_NOTE"
	.sectionflags	@"SHF_NOTE_NV_TKINFO"
	.tkinfo
        /*0018*/ 	.word	0x00000002
        /*0030*/ 	.string	""
        /*0030*/ 	.string	"ptxas"
        /*0030*/ 	.string	"Cuda compilation tools, release 13.0, V13.0.88"
        /*0030*/ 	.string	"Build cuda_13.0.r13.0/compiler.36424714_0"
        /*0030*/ 	.string	"-arch sm_100 -m 64 "



//--------------------- .note.nv.cuinfo           --------------------------
	.section	.note.nv.cuinfo,"",@"SHT_NOTE"
	.sectionflags	@"SHF_NOTE_NV_CUINFO"
        /*0018*/ 	.short	0x0002
        /*001a*/ 	.short	0x0064
        /*001c*/ 	.short	0x0082
	.zero		2


//--------------------- .nv.info                  --------------------------
	.section	.nv.info,"",@"SHT_CUDA_INFO"
	.align	4


	//----- nvinfo : EIATTR_REGCOUNT
	.align		4
        /*0000*/ 	.byte	0x04, 0x2f
        /*0002*/ 	.short	(.L_1 - .L_0)
	.align		4
.L_0:
        /*0004*/ 	.word	index@(_Z6gpuSumPiS_S_i)
        /*0008*/ 	.word	0x00000014


	//----- nvinfo : EIATTR_FRAME_SIZE
	.align		4
.L_1:
        /*000c*/ 	.byte	0x04, 0x11
        /*000e*/ 	.short	(.L_3 - .L_2)
	.align		4
.L_2:
        /*0010*/ 	.word	index@(_Z6gpuSumPiS_S_i)
        /*0014*/ 	.word	0x00000000


	//----- nvinfo : EIATTR_MIN_STACK_SIZE
	.align		4
.L_3:
        /*0018*/ 	.byte	0x04, 0x12
        /*001a*/ 	.short	(.L_5 - .L_4)
	.align		4
.L_4:
        /*001c*/ 	.word	index@(_Z6gpuSumPiS_S_i)
        /*0020*/ 	.word	0x00000000
.L_5:


//--------------------- .nv.compat                --------------------------
	.section	.nv.compat,"",@"SHT_CUDA_COMPAT_INFO"
	.align	4
        /*0000*/ 	.byte	0x02, 0x09, 0x00, 0x00, 0x02, 0x02, 0x01, 0x00, 0x02, 0x05, 0x05, 0x00, 0x03, 0x07, 0x01, 0x01
        /*0010*/ 	.byte	0x02, 0x03, 0x00, 0x00, 0x02, 0x06, 0x01, 0x00, 0x04, 0x0b, 0x08, 0x00, 0x09, 0x00, 0x00, 0x00
        /*0020*/ 	.byte	0x00, 0x00, 0x00, 0x00


//--------------------- .nv.info._Z6gpuSumPiS_S_i --------------------------
	.section	.nv.info._Z6gpuSumPiS_S_i,"",@"SHT_CUDA_INFO"
	.sectionflags	@""
	.align	4


	//----- nvinfo : EIATTR_CUDA_API_VERSION
	.align		4
        /*0000*/ 	.byte	0x04, 0x37
        /*0002*/ 	.short	(.L_7 - .L_6)
.L_6:
        /*0004*/ 	.word	0x00000082


	//----- nvinfo : EIATTR_KPARAM_INFO
	.align		4
.L_7:
        /*0008*/ 	.byte	0x04, 0x17
        /*000a*/ 	.short	(.L_9 - .L_8)
.L_8:
        /*000c*/ 	.word	0x00000000
        /*0010*/ 	.short	0x0003
        /*0012*/ 	.short	0x0018
        /*0014*/ 	.byte	0x00, 0xf0, 0x11, 0x00


	//----- nvinfo : EIATTR_KPARAM_INFO
	.align		4
.L_9:
        /*0018*/ 	.byte	0x04, 0x17
        /*001a*/ 	.short	(.L_11 - .L_10)
.L_10:
        /*001c*/ 	.word	0x00000000
        /*0020*/ 	.short	0x0002
        /*0022*/ 	.short	0x0010
        /*0024*/ 	.byte	0x00, 0xf5, 0x21, 0x00


	//----- nvinfo : EIATTR_KPARAM_INFO
	.align		4
.L_11:
        /*0028*/ 	.byte	0x04, 0x17
        /*002a*/ 	.short	(.L_13 - .L_12)
.L_12:
        /*002c*/ 	.word	0x00000000
        /*0030*/ 	.short	0x0001
        /*0032*/ 	.short	0x0008
        /*0034*/ 	.byte	0x00, 0xf5, 0x21, 0x00


	//----- nvinfo : EIATTR_KPARAM_INFO
	.align		4
.L_13:
        /*0038*/ 	.byte	0x04, 0x17
        /*003a*/ 	.short	(.L_15 - .L_14)
.L_14:
        /*003c*/ 	.word	0x00000000
        /*0040*/ 	.short	0x0000
        /*0042*/ 	.short	0x0000
        /*0044*/ 	.byte	0x00, 0xf5, 0x21, 0x00


	//----- nvinfo : EIATTR_SPARSE_MMA_MASK
	.align		4
.L_15:
        /*0048*/ 	.byte	0x03, 0x50
        /*004a*/ 	.short	0x0000


	//----- nvinfo : EIATTR_MAXREG_COUNT
	.align		4
        /*004c*/ 	.byte	0x03, 0x1b
        /*004e*/ 	.short	0x00ff


	//----- nvinfo : EIATTR_MERCURY_ISA_VERSION
	.align		4
        /*0050*/ 	.byte	0x03, 0x5f
        /*0052*/ 	.short	0x0101


	//----- nvinfo : EIATTR_VRC_CTA_INIT_COUNT
	.align		4
        /*0054*/ 	.byte	0x02, 0x4a
	.zero		1
	.zero		1


	//----- nvinfo : EIATTR_EXIT_INSTR_OFFSETS
	.align		4
        /*0058*/ 	.byte	0x04, 0x1c
        /*005a*/ 	.short	(.L_17 - .L_16)


	//   ....[0]....
.L_16:
        /*005c*/ 	.word	0x00000070


	//   ....[1]....
        /*0060*/ 	.word	0x00000180


	//----- nvinfo : EIATTR_CRS_STACK_SIZE
	.align		4
.L_17:
        /*0064*/ 	.byte	0x04, 0x1e
        /*0066*/ 	.short	(.L_19 - .L_18)
.L_18:
        /*0068*/ 	.word	0x00000000


	//----- nvinfo : EIATTR_CBANK_PARAM_SIZE
	.align		4
.L_19:
        /*006c*/ 	.byte	0x03, 0x19
        /*006e*/ 	.short	0x001c


	//----- nvinfo : EIATTR_PARAM_CBANK
	.align		4
        /*0070*/ 	.byte	0x04, 0x0a
        /*0072*/ 	.short	(.L_21 - .L_20)
	.align		4
.L_20:
        /*0074*/ 	.word	index@(.nv.constant0._Z6gpuSumPiS_S_i)
        /*0078*/ 	.short	0x0380
        /*007a*/ 	.short	0x001c


	//----- nvinfo : EIATTR_SW_WAR
	.align		4
.L_21:
        /*007c*/ 	.byte	0x04, 0x36
        /*007e*/ 	.short	(.L_23 - .L_22)
.L_22:
        /*0080*/ 	.word	0x00000008
.L_23:


//--------------------- .nv.callgraph             --------------------------
	.section	.nv.callgraph,"",@"SHT_CUDA_CALLGRAPH"
	.align	4
	.sectionentsize	8
	.align		4
        /*0000*/ 	.word	0x00000000
	.align		4
        /*0004*/ 	.word	0xffffffff
	.align		4
        /*0008*/ 	.word	0x00000000
	.align		4
        /*000c*/ 	.word	0xfffffffe
	.align		4
        /*0010*/ 	.word	0x00000000
	.align		4
        /*0014*/ 	.word	0xfffffffd
	.align		4
        /*0018*/ 	.word	0x00000000
	.align		4
        /*001c*/ 	.word	0xfffffffc


//--------------------- .text._Z6gpuSumPiS_S_i    --------------------------
	.section	.text._Z6gpuSumPiS_S_i,"ax",@progbits
	.align	128
        .global         _Z6gpuSumPiS_S_i
        .type           _Z6gpuSumPiS_S_i,@function
        .size           _Z6gpuSumPiS_S_i,(.L_x_2 - _Z6gpuSumPiS_S_i)
        .other          _Z6gpuSumPiS_S_i,@"STO_CUDA_ENTRY STV_DEFAULT"
_Z6gpuSumPiS_S_i:
.text._Z6gpuSumPiS_S_i:
[----:B------:R-:W-:Y:S01]  /*0000*/  LDC R1, c[0x0][0x37c] ;  /* 0x0000df00ff017b82 */ /* 0x000fe20000000800 */
[----:B------:R-:W0:Y:S07]  /*0010*/  S2R R0, SR_TID.X ;  /* 0x0000000000007919 */ /* 0x000e2e0000002100 */
[----:B------:R-:W0:Y:S01]  /*0020*/  S2UR UR4, SR_CTAID.X ;  /* 0x00000000000479c3 */ /* 0x000e220000002500 */
[----:B------:R-:W1:Y:S07]  /*0030*/  LDCU UR5, c[0x0][0x398] ;  /* 0x00007300ff0577ac */ /* 0x000e6e0008000800 */
[----:B------:R-:W0:Y:S02]  /*0040*/  LDC R15, c[0x0][0x360] ;  /* 0x0000d800ff0f7b82 */ /* 0x000e240000000800 */
[----:B0-----:R-:W-:-:S05]  /*0050*/  IMAD R0, R15, UR4, R0 ;  /* 0x000000040f007c24 */ /* 0x001fca000f8e0200 */
[----:B-1----:R-:W-:-:S13]  /*0060*/  ISETP.GE.AND P0, PT, R0, UR5, PT ;  /* 0x0000000500007c0c */ /* 0x002fda000bf06270 */
[----:B------:R-:W-:Y:S05]  /*0070*/  @P0 EXIT ;  /* 0x000000000000094d */ /* 0x000fea0003800000 */
[----:B------:R-:W0:Y:S01]  /*0080*/  LDC.64 R12, c[0x0][0x390] ;  /* 0x0000e400ff0c7b82 */ /* 0x000e220000000a00 */
[----:B------:R-:W1:Y:S01]  /*0090*/  LDCU UR4, c[0x0][0x370] ;  /* 0x00006e00ff0477ac */ /* 0x000e620008000800 */
[----:B------:R-:W2:Y:S06]  /*00a0*/  LDCU.64 UR6, c[0x0][0x358] ;  /* 0x00006b00ff0677ac */ /* 0x000eac0008000a00 */
[----:B------:R-:W3:Y:S08]  /*00b0*/  LDC.64 R8, c[0x0][0x380] ;  /* 0x0000e000ff087b82 */ /* 0x000ef00000000a00 */
[----:B------:R-:W4:Y:S01]  /*00c0*/  LDC.64 R10, c[0x0][0x388] ;  /* 0x0000e200ff0a7b82 */ /* 0x000f220000000a00 */
[----:B-1----:R-:W-:-:S07]  /*00d0*/  IMAD R15, R15, UR4, RZ ;  /* 0x000000040f0f7c24 */ /* 0x002fce000f8e02ff */
.L_x_0:
[----:B---3--:R-:W-:-:S04]  /*00e0*/  IMAD.WIDE R2, R0, 0x4, R8 ;  /* 0x0000000400027825 */ /* 0x008fc800078e0208 */
[C---:B----4-:R-:W-:Y:S02]  /*00f0*/  IMAD.WIDE R4, R0.reuse, 0x4, R10 ;  /* 0x0000000400047825 */ /* 0x050fe400078e020a */
[----:B--2---:R-:W2:Y:S04]  /*0100*/  LDG.E R2, desc[UR6][R2.64] ;  /* 0x0000000602027981 */ /* 0x004ea8000c1e1900 */
[----:B------:R-:W2:Y:S01]  /*0110*/  LDG.E R5, desc[UR6][R4.64] ;  /* 0x0000000604057981 */ /* 0x000ea2000c1e1900 */
[----:B01----:R-:W-:Y:S01]  /*0120*/  IMAD.WIDE R6, R0, 0x4, R12 ;  /* 0x0000000400067825 */ /* 0x003fe200078e020c */
[----:B------:R-:W-:-:S04]  /*0130*/  IADD3 R0, PT, PT, R15, R0, RZ ;  /* 0x000000000f007210 */ /* 0x000fc80007ffe0ff */
[----:B------:R-:W-:Y:S02]  /*0140*/  ISETP.GE.AND P0, PT, R0, UR5, PT ;  /* 0x0000000500007c0c */ /* 0x000fe4000bf06270 */
[----:B--2---:R-:W-:-:S05]  /*0150*/  IADD3 R17, PT, PT, R2, R5, RZ ;  /* 0x0000000502117210 */ /* 0x004fca0007ffe0ff */
[----:B------:R1:W-:Y:S06]  /*0160*/  STG.E desc[UR6][R6.64], R17 ;  /* 0x0000001106007986 */ /* 0x0003ec000c101906 */
[----:B------:R-:W-:Y:S05]  /*0170*/  @!P0 BRA `(.L_x_0) ;  /* 0xfffffffc00d88947 */ /* 0x000fea000383ffff */
[----:B------:R-:W-:Y:S05]  /*0180*/  EXIT ;  /* 0x000000000000794d */ /* 0x000fea0003800000 */
.L_x_1:
[----:B------:R-:W-:-:S00]  /*0190*/  BRA `(.L_x_1) ;  /* 0xfffffffc00fc7947 */ /* 0x000fc0000383ffff */
[----:B------:R-:W-:-:S00]  /*01a0*/  NOP ;  /* 0x0000000000007918 */ /* 0x000fc00000000000 */
        /* <DEDUP_REMOVED lines=13> */
.L_x_2:


//--------------------- .nv.shared.reserved.0     --------------------------
	.section	.nv.shared.reserved.0,"aw",@nobits
	.weak		__nv_reservedSMEM_offset_0_alias
	.size		__nv_reservedSMEM_offset_0_alias, 0, 64
	.other		__nv_reservedSMEM_offset_0_alias,@"STO_CUDA_RESERVED_SHARED STV_DEFAULT"
__nv_reservedSMEM_offset_0_alias:
	.zero		0
	.zero		64


//--------------------- .nv.constant0._Z6gpuSumPiS_S_i --------------------------
	.section	.nv.constant0._Z6gpuSumPiS_S_i,"a",@progbits
	.sectionflags	@""
	.align	4
.nv.constant0._Z6gpuSumPiS_S_i:
	.zero		924


//--------------------- SYMBOLS --------------------------

	.type		.nv.reservedSmem.offset0,@object
	.size		.nv.reservedSmem.offset0,0x4
